//
// Generated by NVIDIA NVVM Compiler
//
// Compiler Build ID: CL-36424714
// Cuda compilation tools, release 13.0, V13.0.88
// Based on NVVM 20.0.0
//

.version 9.0
.target sm_100
.address_size 64

	// .globl	_Z11buggyKernelPfi
// _ZZ11buggyKernelPfiE5sdata has been demoted
// _ZZ18bankConflictKernelPfS_iE5sdata has been demoted

.visible .entry _Z11buggyKernelPfi(
	.param .u64 .ptr .align 1 _Z11buggyKernelPfi_param_0,
	.param .u32 _Z11buggyKernelPfi_param_1
)
{
	.reg .pred 	%p<3>;
	.reg .b32 	%r<9>;
	.reg .b32 	%f<8>;
	.reg .b64 	%rd<5>;
	// demoted variable
	.shared .align 4 .b8 _ZZ11buggyKernelPfiE5sdata[1024];
	ld.param.u64 	%rd2, [_Z11buggyKernelPfi_param_0];
	ld.param.u32 	%r4, [_Z11buggyKernelPfi_param_1];
	cvta.to.global.u64 	%rd3, %rd2;
	mov.u32 	%r5, %ctaid.x;
	mov.u32 	%r6, %ntid.x;
	mov.u32 	%r1, %tid.x;
	mad.lo.s32 	%r2, %r5, %r6, %r1;
	setp.le.s32 	%p1, %r2, %r4;
	mul.wide.s32 	%rd4, %r2, 4;
	add.s64 	%rd1, %rd3, %rd4;
	@%p1 bra 	$L__BB0_2;
	ld.global.f32 	%f7, [%rd1];
	bra.uni 	$L__BB0_3;
$L__BB0_2:
	cvt.rn.f32.s32 	%f4, %r2;
	add.f32 	%f7, %f4, %f4;
	st.global.f32 	[%rd1], %f7;
$L__BB0_3:
	shl.b32 	%r7, %r1, 2;
	mov.u32 	%r8, _ZZ11buggyKernelPfiE5sdata;
	add.s32 	%r3, %r8, %r7;
	st.shared.f32 	[%r3], %f7;
	setp.gt.u32 	%p2, %r1, 254;
	@%p2 bra 	$L__BB0_5;
	ld.shared.f32 	%f5, [%r3+4];
	add.f32 	%f6, %f7, %f5;
	st.global.f32 	[%rd1], %f6;
$L__BB0_5:
	ret;

}
	// .globl	_Z25uninitializedAccessKernelPfS_i
.visible .entry _Z25uninitializedAccessKernelPfS_i(
	.param .u64 .ptr .align 1 _Z25uninitializedAccessKernelPfS_i_param_0,
	.param .u64 .ptr .align 1 _Z25uninitializedAccessKernelPfS_i_param_1,
	.param .u32 _Z25uninitializedAccessKernelPfS_i_param_2
)
{
	.reg .pred 	%p<2>;
	.reg .b32 	%r<7>;
	.reg .b64 	%rd<5>;

	ld.param.u64 	%rd1, [_Z25uninitializedAccessKernelPfS_i_param_0];
	ld.param.u32 	%r2, [_Z25uninitializedAccessKernelPfS_i_param_2];
	mov.u32 	%r3, %ctaid.x;
	mov.u32 	%r4, %ntid.x;
	mov.u32 	%r5, %tid.x;
	mad.lo.s32 	%r1, %r3, %r4, %r5;
	setp.ge.s32 	%p1, %r1, %r2;
	@%p1 bra 	$L__BB1_2;
	cvta.to.global.u64 	%rd2, %rd1;
	mul.wide.s32 	%rd3, %r1, 4;
	add.s64 	%rd4, %rd2, %rd3;
	mov.b32 	%r6, 2143289344;
	st.global.u32 	[%rd4], %r6;
$L__BB1_2:
	ret;

}
	// .globl	_Z22misalignedAccessKernelPci
.visible .entry _Z22misalignedAccessKernelPci(
	.param .u64 .ptr .align 1 _Z22misalignedAccessKernelPci_param_0,
	.param .u32 _Z22misalignedAccessKernelPci_param_1
)
{
	.reg .pred 	%p<2>;
	.reg .b32 	%r<5>;
	.reg .b64 	%rd<7>;

	ld.param.u64 	%rd2, [_Z22misalignedAccessKernelPci_param_0];
	ld.param.s32 	%rd3, [_Z22misalignedAccessKernelPci_param_1];
	mov.u32 	%r2, %ctaid.x;
	mov.u32 	%r3, %ntid.x;
	mov.u32 	%r4, %tid.x;
	mad.lo.s32 	%r1, %r2, %r3, %r4;
	cvt.s64.s32 	%rd1, %r1;
	add.s64 	%rd4, %rd3, -4;
	setp.le.u64 	%p1, %rd4, %rd1;
	@%p1 bra 	$L__BB2_2;
	cvta.to.global.u64 	%rd5, %rd2;
	add.s64 	%rd6, %rd5, %rd1;
	st.global.u32 	[%rd6], %r1;
$L__BB2_2:
	ret;

}
	// .globl	_Z18bankConflictKernelPfS_i
.visible .entry _Z18bankConflictKernelPfS_i(
	.param .u64 .ptr .align 1 _Z18bankConflictKernelPfS_i_param_0,
	.param .u64 .ptr .align 1 _Z18bankConflictKernelPfS_i_param_1,
	.param .u32 _Z18bankConflictKernelPfS_i_param_2
)
{
	.reg .pred 	%p<2>;
	.reg .b32 	%r<10>;
	.reg .b32 	%f<3>;
	.reg .b64 	%rd<8>;
	// demoted variable
	.shared .align 4 .b8 _ZZ18bankConflictKernelPfS_iE5sdata[1024];
	ld.param.u64 	%rd1, [_Z18bankConflictKernelPfS_i_param_0];
	ld.param.u64 	%rd2, [_Z18bankConflictKernelPfS_i_param_1];
	ld.param.u32 	%r3, [_Z18bankConflictKernelPfS_i_param_2];
	mov.u32 	%r4, %ctaid.x;
	mov.u32 	%r5, %ntid.x;
	mov.u32 	%r1, %tid.x;
	mad.lo.s32 	%r2, %r4, %r5, %r1;
	setp.ge.s32 	%p1, %r2, %r3;
	@%p1 bra 	$L__BB3_2;
	cvta.to.global.u64 	%rd3, %rd2;
	cvta.to.global.u64 	%rd4, %rd1;
	mul.wide.s32 	%rd5, %r2, 4;
	add.s64 	%rd6, %rd3, %rd5;
	ld.global.f32 	%f1, [%rd6];
	shl.b32 	%r6, %r1, 7;
	and.b32  	%r7, %r6, 896;
	mov.u32 	%r8, _ZZ18bankConflictKernelPfS_iE5sdata;
	add.s32 	%r9, %r8, %r7;
	st.shared.f32 	[%r9], %f1;
	bar.sync 	0;
	ld.shared.f32 	%f2, [%r9];
	add.s64 	%rd7, %rd4, %rd5;
	st.global.f32 	[%rd7], %f2;
$L__BB3_2:
	ret;

}


// ===== COMPILED SASS (sm_100) =====

	.target	sm_100

	.elftype	@"ET_EXEC"


//--------------------- .note.nv.tkinfo           --------------------------
	.section	.note.nv.tkinfo,"",@"SHT_NOTE"
	.sectionflags	@"SHF_NOTE_NV_TKINFO"
	.tkinfo
        /*0018*/ 	.word	0x00000002
        /*0030*/ 	.string	""
        /*0030*/ 	.string	"ptxas"
        /*0030*/ 	.string	"Cuda compilation tools, release 13.0, V13.0.88"
        /*0030*/ 	.string	"Build cuda_13.0.r13.0/compiler.36424714_0"
        /*0030*/ 	.string	"-arch sm_100 -m 64 "



//--------------------- .note.nv.cuinfo           --------------------------
	.section	.note.nv.cuinfo,"",@"SHT_NOTE"
	.sectionflags	@"SHF_NOTE_NV_CUINFO"
        /*0018*/ 	.short	0x0002
        /*001a*/ 	.short	0x0064
        /*001c*/ 	.short	0x0082
	.zero		2


//--------------------- .nv.info                  --------------------------
	.section	.nv.info,"",@"SHT_CUDA_INFO"
	.align	4


	//----- nvinfo : EIATTR_REGCOUNT
	.align		4
        /*0000*/ 	.byte	0x04, 0x2f
        /*0002*/ 	.short	(.L_1 - .L_0)
	.align		4
.L_0:
        /*0004*/ 	.word	index@(_Z11buggyKernelPfi)
        /*0008*/ 	.word	0x0000000a


	//----- nvinfo : EIATTR_FRAME_SIZE
	.align		4
.L_1:
        /*000c*/ 	.byte	0x04, 0x11
        /*000e*/ 	.short	(.L_3 - .L_2)
	.align		4
.L_2:
        /*0010*/ 	.word	index@(_Z11buggyKernelPfi)
        /*0014*/ 	.word	0x00000000


	//----- nvinfo : EIATTR_REGCOUNT
	.align		4
.L_3:
        /*0018*/ 	.byte	0x04, 0x2f
        /*001a*/ 	.short	(.L_5 - .L_4)
	.align		4
.L_4:
        /*001c*/ 	.word	index@(_Z25uninitializedAccessKernelPfS_i)
        /*0020*/ 	.word	0x0000000a


	//----- nvinfo : EIATTR_FRAME_SIZE
	.align		4
.L_5:
        /*0024*/ 	.byte	0x04, 0x11
        /*0026*/ 	.short	(.L_7 - .L_6)
	.align		4
.L_6:
        /*0028*/ 	.word	index@(_Z25uninitializedAccessKernelPfS_i)
        /*002c*/ 	.word	0x00000000


	//----- nvinfo : EIATTR_REGCOUNT
	.align		4
.L_7:
        /*0030*/ 	.byte	0x04, 0x2f
        /*0032*/ 	.short	(.L_9 - .L_8)
	.align		4
.L_8:
        /*0034*/ 	.word	index@(_Z22misalignedAccessKernelPci)
        /*0038*/ 	.word	0x00000008


	//----- nvinfo : EIATTR_FRAME_SIZE
	.align		4
.L_9:
        /*003c*/ 	.byte	0x04, 0x11
        /*003e*/ 	.short	(.L_11 - .L_10)
	.align		4
.L_10:
        /*0040*/ 	.word	index@(_Z22misalignedAccessKernelPci)
        /*0044*/ 	.word	0x00000000


	//----- nvinfo : EIATTR_REGCOUNT
	.align		4
.L_11:
        /*0048*/ 	.byte	0x04, 0x2f
        /*004a*/ 	.short	(.L_13 - .L_12)
	.align		4
.L_12:
        /*004c*/ 	.word	index@(_Z18bankConflictKernelPfS_i)
        /*0050*/ 	.word	0x0000000e


	//----- nvinfo : EIATTR_FRAME_SIZE
	.align		4
.L_13:
        /*0054*/ 	.byte	0x04, 0x11
        /*0056*/ 	.short	(.L_15 - .L_14)
	.align		4
.L_14:
        /*0058*/ 	.word	index@(_Z18bankConflictKernelPfS_i)
        /*005c*/ 	.word	0x00000000


	//----- nvinfo : EIATTR_MIN_STACK_SIZE
	.align		4
.L_15:
        /*0060*/ 	.byte	0x04, 0x12
        /*0062*/ 	.short	(.L_17 - .L_16)
	.align		4
.L_16:
        /*0064*/ 	.word	index@(_Z18bankConflictKernelPfS_i)
        /*0068*/ 	.word	0x00000000


	//----- nvinfo : EIATTR_MIN_STACK_SIZE
	.align		4
.L_17:
        /*006c*/ 	.byte	0x04, 0x12
        /*006e*/ 	.short	(.L_19 - .L_18)
	.align		4
.L_18:
        /*0070*/ 	.word	index@(_Z22misalignedAccessKernelPci)
        /*0074*/ 	.word	0x00000000


	//----- nvinfo : EIATTR_MIN_STACK_SIZE
	.align		4
.L_19:
        /*0078*/ 	.byte	0x04, 0x12
        /*007a*/ 	.short	(.L_21 - .L_20)
	.align		4
.L_20:
        /*007c*/ 	.word	index@(_Z25uninitializedAccessKernelPfS_i)
        /*0080*/ 	.word	0x00000000


	//----- nvinfo : EIATTR_MIN_STACK_SIZE
	.align		4
.L_21:
        /*0084*/ 	.byte	0x04, 0x12
        /*0086*/ 	.short	(.L_23 - .L_22)
	.align		4
.L_22:
        /*0088*/ 	.word	index@(_Z11buggyKernelPfi)
        /*008c*/ 	.word	0x00000000
.L_23:


//--------------------- .nv.compat                --------------------------
	.section	.nv.compat,"",@"SHT_CUDA_COMPAT_INFO"
	.align	4
        /*0000*/ 	.byte	0x02, 0x09, 0x00, 0x00, 0x02, 0x02, 0x01, 0x00, 0x02, 0x05, 0x05, 0x00, 0x03, 0x07, 0x01, 0x01
        /*0010*/ 	.byte	0x02, 0x03, 0x00, 0x00, 0x02, 0x06, 0x01, 0x00, 0x04, 0x0b, 0x08, 0x00, 0x09, 0x00, 0x00, 0x00
        /*0020*/ 	.byte	0x00, 0x00, 0x00, 0x00


//--------------------- .nv.info._Z18bankConflictKernelPfS_i --------------------------
	.section	.nv.info._Z18bankConflictKernelPfS_i,"",@"SHT_CUDA_INFO"
	.sectionflags	@""
	.align	4


	//----- nvinfo : EIATTR_CUDA_API_VERSION
	.align		4
        /*0000*/ 	.byte	0x04, 0x37
        /*0002*/ 	.short	(.L_25 - .L_24)
.L_24:
        /*0004*/ 	.word	0x00000082


	//----- nvinfo : EIATTR_KPARAM_INFO
	.align		4
.L_25:
        /*0008*/ 	.byte	0x04, 0x17
        /*000a*/ 	.short	(.L_27 - .L_26)
.L_26:
        /*000c*/ 	.word	0x00000000
        /*0010*/ 	.short	0x0002
        /*0012*/ 	.short	0x0010
        /*0014*/ 	.byte	0x00, 0xf0, 0x11, 0x00


	//----- nvinfo : EIATTR_KPARAM_INFO
	.align		4
.L_27:
        /*0018*/ 	.byte	0x04, 0x17
        /*001a*/ 	.short	(.L_29 - .L_28)
.L_28:
        /*001c*/ 	.word	0x00000000
        /*0020*/ 	.short	0x0001
        /*0022*/ 	.short	0x0008
        /*0024*/ 	.byte	0x00, 0xf5, 0x21, 0x00


	//----- nvinfo : EIATTR_KPARAM_INFO
	.align		4
.L_29:
        /*0028*/ 	.byte	0x04, 0x17
        /*002a*/ 	.short	(.L_31 - .L_30)
.L_30:
        /*002c*/ 	.word	0x00000000
        /*0030*/ 	.short	0x0000
        /*0032*/ 	.short	0x0000
        /*0034*/ 	.byte	0x00, 0xf5, 0x21, 0x00


	//----- nvinfo : EIATTR_SPARSE_MMA_MASK
	.align		4
.L_31:
        /*0038*/ 	.byte	0x03, 0x50
        /*003a*/ 	.short	0x0000


	//----- nvinfo : EIATTR_MAXREG_COUNT
	.align		4
        /*003c*/ 	.byte	0x03, 0x1b
        /*003e*/ 	.short	0x00ff


	//----- nvinfo : EIATTR_NUM_BARRIERS
	.align		4
        /*0040*/ 	.byte	0x02, 0x4c
        /*0042*/ 	.byte	0x01
	.zero		1


	//----- nvinfo : EIATTR_MERCURY_ISA_VERSION
	.align		4
        /*0044*/ 	.byte	0x03, 0x5f
        /*0046*/ 	.short	0x0101


	//----- nvinfo : EIATTR_VRC_CTA_INIT_COUNT
	.align		4
        /*0048*/ 	.byte	0x02, 0x4a
	.zero		1
	.zero		1


	//----- nvinfo : EIATTR_EXIT_INSTR_OFFSETS
	.align		4
        /*004c*/ 	.byte	0x04, 0x1c
        /*004e*/ 	.short	(.L_33 - .L_32)


	//   ....[0]....
.L_32:
        /*0050*/ 	.word	0x00000070


	//   ....[1]....
        /*0054*/ 	.word	0x00000170


	//----- nvinfo : EIATTR_CBANK_PARAM_SIZE
	.align		4
.L_33:
        /*0058*/ 	.byte	0x03, 0x19
        /*005a*/ 	.short	0x0014


	//----- nvinfo : EIATTR_PARAM_CBANK
	.align		4
        /*005c*/ 	.byte	0x04, 0x0a
        /*005e*/ 	.short	(.L_35 - .L_34)
	.align		4
.L_34:
        /*0060*/ 	.word	index@(.nv.constant0._Z18bankConflictKernelPfS_i)
        /*0064*/ 	.short	0x0380
        /*0066*/ 	.short	0x0014


	//----- nvinfo : EIATTR_SW_WAR
	.align		4
.L_35:
        /*0068*/ 	.byte	0x04, 0x36
        /*006a*/ 	.short	(.L_37 - .L_36)
.L_36:
        /*006c*/ 	.word	0x00000008
.L_37:


//--------------------- .nv.info._Z22misalignedAccessKernelPci --------------------------
	.section	.nv.info._Z22misalignedAccessKernelPci,"",@"SHT_CUDA_INFO"
	.sectionflags	@""
	.align	4


	//----- nvinfo : EIATTR_CUDA_API_VERSION
	.align		4
        /*0000*/ 	.byte	0x04, 0x37
        /*0002*/ 	.short	(.L_39 - .L_38)
.L_38:
        /*0004*/ 	.word	0x00000082


	//----- nvinfo : EIATTR_KPARAM_INFO
	.align		4
.L_39:
        /*0008*/ 	.byte	0x04, 0x17
        /*000a*/ 	.short	(.L_41 - .L_40)
.L_40:
        /*000c*/ 	.word	0x00000000
        /*0010*/ 	.short	0x0001
        /*0012*/ 	.short	0x0008
        /*0014*/ 	.byte	0x00, 0xf0, 0x11, 0x00


	//----- nvinfo : EIATTR_KPARAM_INFO
	.align		4
.L_41:
        /*0018*/ 	.byte	0x04, 0x17
        /*001a*/ 	.short	(.L_43 - .L_42)
.L_42:
        /*001c*/ 	.word	0x00000000
        /*0020*/ 	.short	0x0000
        /*0022*/ 	.short	0x0000
        /*0024*/ 	.byte	0x00, 0xf5, 0x21, 0x00


	//----- nvinfo : EIATTR_SPARSE_MMA_MASK
	.align		4
.L_43:
        /*0028*/ 	.byte	0x03, 0x50
        /*002a*/ 	.short	0x0000


	//----- nvinfo : EIATTR_MAXREG_COUNT
	.align		4
        /*002c*/ 	.byte	0x03, 0x1b
        /*002e*/ 	.short	0x00ff


	//----- nvinfo : EIATTR_MERCURY_ISA_VERSION
	.align		4
        /*0030*/ 	.byte	0x03, 0x5f
        /*0032*/ 	.short	0x0101


	//----- nvinfo : EIATTR_VRC_CTA_INIT_COUNT
	.align		4
        /*0034*/ 	.byte	0x02, 0x4a
	.zero		1
	.zero		1


	//----- nvinfo : EIATTR_EXIT_INSTR_OFFSETS
	.align		4
        /*0038*/ 	.byte	0x04, 0x1c
        /*003a*/ 	.short	(.L_45 - .L_44)


	//   ....[0]....
.L_44:
        /*003c*/ 	.word	0x000000c0


	//   ....[1]....
        /*0040*/ 	.word	0x00000120


	//----- nvinfo : EIATTR_CBANK_PARAM_SIZE
	.align		4
.L_45:
        /*0044*/ 	.byte	0x03, 0x19
        /*0046*/ 	.short	0x000c


	//----- nvinfo : EIATTR_PARAM_CBANK
	.align		4
        /*0048*/ 	.byte	0x04, 0x0a
        /*004a*/ 	.short	(.L_47 - .L_46)
	.align		4
.L_46:
        /*004c*/ 	.word	index@(.nv.constant0._Z22misalignedAccessKernelPci)
        /*0050*/ 	.short	0x0380
        /*0052*/ 	.short	0x000c


	//----- nvinfo : EIATTR_SW_WAR
	.align		4
.L_47:
        /*0054*/ 	.byte	0x04, 0x36
        /*0056*/ 	.short	(.L_49 - .L_48)
.L_48:
        /*0058*/ 	.word	0x00000008
.L_49:


//--------------------- .nv.info._Z25uninitializedAccessKernelPfS_i --------------------------
	.section	.nv.info._Z25uninitializedAccessKernelPfS_i,"",@"SHT_CUDA_INFO"
	.sectionflags	@""
	.align	4


	//----- nvinfo : EIATTR_CUDA_API_VERSION
	.align		4
        /*0000*/ 	.byte	0x04, 0x37
        /*0002*/ 	.short	(.L_51 - .L_50)
.L_50:
        /*0004*/ 	.word	0x00000082


	//----- nvinfo : EIATTR_KPARAM_INFO
	.align		4
.L_51:
        /*0008*/ 	.byte	0x04, 0x17
        /*000a*/ 	.short	(.L_53 - .L_52)
.L_52:
        /*000c*/ 	.word	0x00000000
        /*0010*/ 	.short	0x0002
        /*0012*/ 	.short	0x0010
        /*0014*/ 	.byte	0x00, 0xf0, 0x11, 0x00


	//----- nvinfo : EIATTR_KPARAM_INFO
	.align		4
.L_53:
        /*0018*/ 	.byte	0x04, 0x17
        /*001a*/ 	.short	(.L_55 - .L_54)
.L_54:
        /*001c*/ 	.word	0x00000000
        /*0020*/ 	.short	0x0001
        /*0022*/ 	.short	0x0008
        /*0024*/ 	.byte	0x00, 0xf5, 0x21, 0x00


	//----- nvinfo : EIATTR_KPARAM_INFO
	.align		4
.L_55:
        /*0028*/ 	.byte	0x04, 0x17
        /*002a*/ 	.short	(.L_57 - .L_56)
.L_56:
        /*002c*/ 	.word	0x00000000
        /*0030*/ 	.short	0x0000
        /*0032*/ 	.short	0x0000
        /*0034*/ 	.byte	0x00, 0xf5, 0x21, 0x00


	//----- nvinfo : EIATTR_SPARSE_MMA_MASK
	.align		4
.L_57:
        /*0038*/ 	.byte	0x03, 0x50
        /*003a*/ 	.short	0x0000


	//----- nvinfo : EIATTR_MAXREG_COUNT
	.align		4
        /*003c*/ 	.byte	0x03, 0x1b
        /*003e*/ 	.short	0x00ff


	//----- nvinfo : EIATTR_MERCURY_ISA_VERSION
	.align		4
        /*0040*/ 	.byte	0x03, 0x5f
        /*0042*/ 	.short	0x0101


	//----- nvinfo : EIATTR_VRC_CTA_INIT_COUNT
	.align		4
        /*0044*/ 	.byte	0x02, 0x4a
	.zero		1
	.zero		1


	//----- nvinfo : EIATTR_EXIT_INSTR_OFFSETS
	.align		4
        /*0048*/ 	.byte	0x04, 0x1c
        /*004a*/ 	.short	(.L_59 - .L_58)


	//   ....[0]....
.L_58:
        /*004c*/ 	.word	0x00000070


	//   ....[1]....
        /*0050*/ 	.word	0x000000d0


	//----- nvinfo : EIATTR_CBANK_PARAM_SIZE
	.align		4
.L_59:
        /*0054*/ 	.byte	0x03, 0x19
        /*0056*/ 	.short	0x0014


	//----- nvinfo : EIATTR_PARAM_CBANK
	.align		4
        /*0058*/ 	.byte	0x04, 0x0a
        /*005a*/ 	.short	(.L_61 - .L_60)
	.align		4
.L_60:
        /*005c*/ 	.word	index@(.nv.constant0._Z25uninitializedAccessKernelPfS_i)
        /*0060*/ 	.short	0x0380
        /*0062*/ 	.short	0x0014


	//----- nvinfo : EIATTR_SW_WAR
	.align		4
.L_61:
        /*0064*/ 	.byte	0x04, 0x36
        /*0066*/ 	.short	(.L_63 - .L_62)
.L_62:
        /*0068*/ 	.word	0x00000008
.L_63:


//--------------------- .nv.info._Z11buggyKernelPfi --------------------------
	.section	.nv.info._Z11buggyKernelPfi,"",@"SHT_CUDA_INFO"
	.sectionflags	@""
	.align	4


	//----- nvinfo : EIATTR_CUDA_API_VERSION
	.align		4
        /*0000*/ 	.byte	0x04, 0x37
        /*0002*/ 	.short	(.L_65 - .L_64)
.L_64:
        /*0004*/ 	.word	0x00000082


	//----- nvinfo : EIATTR_KPARAM_INFO
	.align		4
.L_65:
        /*0008*/ 	.byte	0x04, 0x17
        /*000a*/ 	.short	(.L_67 - .L_66)
.L_66:
        /*000c*/ 	.word	0x00000000
        /*0010*/ 	.short	0x0001
        /*0012*/ 	.short	0x0008
        /*0014*/ 	.byte	0x00, 0xf0, 0x11, 0x00


	//----- nvinfo : EIATTR_KPARAM_INFO
	.align		4
.L_67:
        /*0018*/ 	.byte	0x04, 0x17
        /*001a*/ 	.short	(.L_69 - .L_68)
.L_68:
        /*001c*/ 	.word	0x00000000
        /*0020*/ 	.short	0x0000
        /*0022*/ 	.short	0x0000
        /*0024*/ 	.byte	0x00, 0xf5, 0x21, 0x00


	//----- nvinfo : EIATTR_SPARSE_MMA_MASK
	.align		4
.L_69:
        /*0028*/ 	.byte	0x03, 0x50
        /*002a*/ 	.short	0x0000


	//----- nvinfo : EIATTR_MAXREG_COUNT
	.align		4
        /*002c*/ 	.byte	0x03, 0x1b
        /*002e*/ 	.short	0x00ff


	//----- nvinfo : EIATTR_MERCURY_ISA_VERSION
	.align		4
        /*0030*/ 	.byte	0x03, 0x5f
        /*0032*/ 	.short	0x0101


	//----- nvinfo : EIATTR_VRC_CTA_INIT_COUNT
	.align		4
        /*0034*/ 	.byte	0x02, 0x4a
	.zero		1
	.zero		1


	//----- nvinfo : EIATTR_EXIT_INSTR_OFFSETS
	.align		4
        /*0038*/ 	.byte	0x04, 0x1c
        /*003a*/ 	.short	(.L_71 - .L_70)


	//   ....[0]....
.L_70:
        /*003c*/ 	.word	0x00000140


	//   ....[1]....
        /*0040*/ 	.word	0x00000180


	//----- nvinfo : EIATTR_CBANK_PARAM_SIZE
	.align		4
.L_71:
        /*0044*/ 	.byte	0x03, 0x19
        /*0046*/ 	.short	0x000c


	//----- nvinfo : EIATTR_PARAM_CBANK
	.align		4
        /*0048*/ 	.byte	0x04, 0x0a
        /*004a*/ 	.short	(.L_73 - .L_72)
	.align		4
.L_72:
        /*004c*/ 	.word	index@(.nv.constant0._Z11buggyKernelPfi)
        /*0050*/ 	.short	0x0380
        /*0052*/ 	.short	0x000c


	//----- nvinfo : EIATTR_SW_WAR
	.align		4
.L_73:
        /*0054*/ 	.byte	0x04, 0x36
        /*0056*/ 	.short	(.L_75 - .L_74)
.L_74:
        /*0058*/ 	.word	0x00000008
.L_75:


//--------------------- .nv.callgraph             --------------------------
	.section	.nv.callgraph,"",@"SHT_CUDA_CALLGRAPH"
	.align	4
	.sectionentsize	8
	.align		4
        /*0000*/ 	.word	0x00000000
	.align		4
        /*0004*/ 	.word	0xffffffff
	.align		4
        /*0008*/ 	.word	0x00000000
	.align		4
        /*000c*/ 	.word	0xfffffffe
	.align		4
        /*0010*/ 	.word	0x00000000
	.align		4
        /*0014*/ 	.word	0xfffffffd
	.align		4
        /*0018*/ 	.word	0x00000000
	.align		4
        /*001c*/ 	.word	0xfffffffc


//--------------------- .text._Z18bankConflictKernelPfS_i --------------------------
	.section	.text._Z18bankConflictKernelPfS_i,"ax",@progbits
	.align	128
        .global         _Z18bankConflictKernelPfS_i
        .type           _Z18bankConflictKernelPfS_i,@function
        .size           _Z18bankConflictKernelPfS_i,(.L_x_4 - _Z18bankConflictKernelPfS_i)
        .other          _Z18bankConflictKernelPfS_i,@"STO_CUDA_ENTRY STV_DEFAULT"
_Z18bankConflictKernelPfS_i:
.text._Z18bankConflictKernelPfS_i:
[----:B------:R-:W-:Y:S01]  /*0000*/  LDC R1, c[0x0][0x37c] ;  /* 0x0000df00ff017b82 */ /* 0x000fe20000000800 */
[----:B------:R-:W0:Y:S07]  /*0010*/  S2R R0, SR_TID.X ;  /* 0x0000000000007919 */ /* 0x000e2e0000002100 */
[----:B------:R-:W0:Y:S01]  /*0020*/  S2UR UR4, SR_CTAID.X ;  /* 0x00000000000479c3 */ /* 0x000e220000002500 */
[----:B------:R-:W1:Y:S07]  /*0030*/  LDCU UR5, c[0x0][0x390] ;  /* 0x00007200ff0577ac */ /* 0x000e6e0008000800 */
[----:B------:R-:W0:Y:S02]  /*0040*/  LDC R7, c[0x0][0x360] ;  /* 0x0000d800ff077b82 */ /* 0x000e240000000800 */
[----:B0-----:R-:W-:-:S05]  /*0050*/  IMAD R7, R7, UR4, R0 ;  /* 0x0000000407077c24 */ /* 0x001fca000f8e0200 */
[----:B-1----:R-:W-:-:S13]  /*0060*/  ISETP.GE.AND P0, PT, R7, UR5, PT ;  /* 0x0000000507007c0c */ /* 0x002fda000bf06270 */
[----:B------:R-:W-:Y:S05]  /*0070*/  @P0 EXIT ;  /* 0x000000000000094d */ /* 0x000fea0003800000 */
[----:B------:R-:W0:Y:S01]  /*0080*/  LDC.64 R2, c[0x0][0x388] ;  /* 0x0000e200ff027b82 */ /* 0x000e220000000a00 */
[----:B------:R-:W1:Y:S07]  /*0090*/  LDCU.64 UR6, c[0x0][0x358] ;  /* 0x00006b00ff0677ac */ /* 0x000e6e0008000a00 */
[----:B------:R-:W2:Y:S01]  /*00a0*/  S2UR UR5, SR_CgaCtaId ;  /* 0x00000000000579c3 */ /* 0x000ea20000008800 */
[----:B------:R-:W-:Y:S01]  /*00b0*/  UMOV UR4, 0x400 ;  /* 0x0000040000047882 */ /* 0x000fe20000000000 */
[----:B------:R-:W-:-:S06]  /*00c0*/  SHF.L.U32 R0, R0, 0x7, RZ ;  /* 0x0000000700007819 */ /* 0x000fcc00000006ff */
[----:B------:R-:W3:Y:S01]  /*00d0*/  LDC.64 R4, c[0x0][0x380] ;  /* 0x0000e000ff047b82 */ /* 0x000ee20000000a00 */
[----:B0-----:R-:W-:-:S06]  /*00e0*/  IMAD.WIDE R2, R7, 0x4, R2 ;  /* 0x0000000407027825 */ /* 0x001fcc00078e0202 */
[----:B-1----:R-:W4:Y:S01]  /*00f0*/  LDG.E R2, desc[UR6][R2.64] ;  /* 0x0000000602027981 */ /* 0x002f22000c1e1900 */
[----:B------:R-:W-:Y:S01]  /*0100*/  LOP3.LUT R9, R0, 0x380, RZ, 0xc0, !PT ;  /* 0x0000038000097812 */ /* 0x000fe200078ec0ff */
[----:B--2---:R-:W-:Y:S01]  /*0110*/  ULEA UR4, UR5, UR4, 0x18 ;  /* 0x0000000405047291 */ /* 0x004fe2000f8ec0ff */
[----:B---3--:R-:W-:-:S08]  /*0120*/  IMAD.WIDE R4, R7, 0x4, R4 ;  /* 0x0000000407047825 */ /* 0x008fd000078e0204 */
[----:B----4-:R-:W-:Y:S01]  /*0130*/  STS [R9+UR4], R2 ;  /* 0x0000000209007988 */ /* 0x010fe20008000804 */
[----:B------:R-:W-:Y:S06]  /*0140*/  BAR.SYNC.DEFER_BLOCKING 0x0 ;  /* 0x0000000000007b1d */ /* 0x000fec0000010000 */
[----:B------:R-:W0:Y:S04]  /*0150*/  LDS R11, [R9+UR4] ;  /* 0x00000004090b7984 */ /* 0x000e280008000800 */
[----:B0-----:R-:W-:Y:S01]  /*0160*/  STG.E desc[UR6][R4.64], R11 ;  /* 0x0000000b04007986 */ /* 0x001fe2000c101906 */
[----:B------:R-:W-:Y:S05]  /*0170*/  EXIT ;  /* 0x000000000000794d */ /* 0x000fea0003800000 */
.L_x_0:
[----:B------:R-:W-:-:S00]  /*0180*/  BRA `(.L_x_0) ;  /* 0xfffffffc00fc7947 */ /* 0x000fc0000383ffff */
[----:B------:R-:W-:-:S00]  /*0190*/  NOP ;  /* 0x0000000000007918 */ /* 0x000fc00000000000 */
        /* <DEDUP_REMOVED lines=14> */
.L_x_4:


//--------------------- .text._Z22misalignedAccessKernelPci --------------------------
	.section	.text._Z22misalignedAccessKernelPci,"ax",@progbits
	.align	128
        .global         _Z22misalignedAccessKernelPci
        .type           _Z22misalignedAccessKernelPci,@function
        .size           _Z22misalignedAccessKernelPci,(.L_x_5 - _Z22misalignedAccessKernelPci)
        .other          _Z22misalignedAccessKernelPci,@"STO_CUDA_ENTRY STV_DEFAULT"
_Z22misalignedAccessKernelPci:
.text._Z22misalignedAccessKernelPci:
[----:B------:R-:W-:Y:S01]  /*0000*/  LDC R1, c[0x0][0x37c] ;  /* 0x0000df00ff017b82 */ /* 0x000fe20000000800 */
[----:B------:R-:W0:Y:S07]  /*0010*/  S2R R0, SR_TID.X ;  /* 0x0000000000007919 */ /* 0x000e2e0000002100 */
[----:B------:R-:W0:Y:S01]  /*0020*/  S2UR UR5, SR_CTAID.X ;  /* 0x00000000000579c3 */ /* 0x000e220000002500 */
[----:B------:R-:W1:Y:S07]  /*0030*/  LDCU UR4, c[0x0][0x388] ;  /* 0x00007100ff0477ac */ /* 0x000e6e0008000800 */
[----:B------:R-:W0:Y:S01]  /*0040*/  LDC R5, c[0x0][0x360] ;  /* 0x0000d800ff057b82 */ /* 0x000e220000000800 */
[----:B-1----:R-:W-:-:S04]  /*0050*/  UIADD3 UR6, UP0, UPT, UR4, -0x4, URZ ;  /* 0xfffffffc04067890 */ /* 0x002fc8000ff1e0ff */
[----:B------:R-:W-:-:S06]  /*0060*/  ULEA.HI.X.SX32 UR4, UR4, 0xffffffff, 0x1, UP0 ;  /* 0xffffffff04047891 */ /* 0x000fcc00080f0eff */
[----:B------:R-:W-:Y:S02]  /*0070*/  IMAD.U32 R3, RZ, RZ, UR4 ;  /* 0x00000004ff037e24 */ /* 0x000fe4000f8e00ff */
[----:B0-----:R-:W-:-:S05]  /*0080*/  IMAD R5, R5, UR5, R0 ;  /* 0x0000000505057c24 */ /* 0x001fca000f8e0200 */
[----:B------:R-:W-:Y:S02]  /*0090*/  ISETP.LT.U32.AND P0, PT, R5, UR6, PT ;  /* 0x0000000605007c0c */ /* 0x000fe4000bf01070 */
[----:B------:R-:W-:-:S04]  /*00a0*/  SHF.R.S32.HI R0, RZ, 0x1f, R5 ;  /* 0x0000001fff007819 */ /* 0x000fc80000011405 */
[----:B------:R-:W-:-:S13]  /*00b0*/  ISETP.GT.U32.AND.EX P0, PT, R3, R0, PT, P0 ;  /* 0x000000000300720c */ /* 0x000fda0003f04100 */
[----:B------:R-:W-:Y:S05]  /*00c0*/  @!P0 EXIT ;  /* 0x000000000000894d */ /* 0x000fea0003800000 */
[----:B------:R-:W0:Y:S01]  /*00d0*/  LDCU.64 UR6, c[0x0][0x380] ;  /* 0x00007000ff0677ac */ /* 0x000e220008000a00 */
[----:B------:R-:W1:Y:S01]  /*00e0*/  LDCU.64 UR4, c[0x0][0x358] ;  /* 0x00006b00ff0477ac */ /* 0x000e620008000a00 */
[----:B0-----:R-:W-:-:S04]  /*00f0*/  IADD3 R2, P0, PT, R5, UR6, RZ ;  /* 0x0000000605027c10 */ /* 0x001fc8000ff1e0ff */
[----:B------:R-:W-:-:S05]  /*0100*/  IADD3.X R3, PT, PT, R0, UR7, RZ, P0, !PT ;  /* 0x0000000700037c10 */ /* 0x000fca00087fe4ff */
[----:B-1----:R-:W-:Y:S01]  /*0110*/  STG.E desc[UR4][R2.64], R5 ;  /* 0x0000000502007986 */ /* 0x002fe2000c101904 */
[----:B------:R-:W-:Y:S05]  /*0120*/  EXIT ;  /* 0x000000000000794d */ /* 0x000fea0003800000 */
.L_x_1:
        /* <DEDUP_REMOVED lines=13> */
.L_x_5:


//--------------------- .text._Z25uninitializedAccessKernelPfS_i --------------------------
	.section	.text._Z25uninitializedAccessKernelPfS_i,"ax",@progbits
	.align	128
        .global         _Z25uninitializedAccessKernelPfS_i
        .type           _Z25uninitializedAccessKernelPfS_i,@function
        .size           _Z25uninitializedAccessKernelPfS_i,(.L_x_6 - _Z25uninitializedAccessKernelPfS_i)
        .other          _Z25uninitializedAccessKernelPfS_i,@"STO_CUDA_ENTRY STV_DEFAULT"
_Z25uninitializedAccessKernelPfS_i:
.text._Z25uninitializedAccessKernelPfS_i:
        /* <DEDUP_REMOVED lines=9> */
[----:B------:R-:W1:Y:S01]  /*0090*/  LDCU.64 UR4, c[0x0][0x358] ;  /* 0x00006b00ff0477ac */ /* 0x000e620008000a00 */
[----:B------:R-:W-:Y:S01]  /*00a0*/  MOV R7, 0x7fc00000 ;  /* 0x7fc0000000077802 */ /* 0x000fe20000000f00 */
[----:B0-----:R-:W-:-:S05]  /*00b0*/  IMAD.WIDE R2, R5, 0x4, R2 ;  /* 0x0000000405027825 */ /* 0x001fca00078e0202 */
[----:B-1----:R-:W-:Y:S01]  /*00c0*/  STG.E desc[UR4][R2.64], R7 ;  /* 0x0000000702007986 */ /* 0x002fe2000c101904 */
[----:B------:R-:W-:Y:S05]  /*00d0*/  EXIT ;  /* 0x000000000000794d */ /* 0x000fea0003800000 */
.L_x_2:
        /* <DEDUP_REMOVED lines=10> */
.L_x_6:


//--------------------- .text._Z11buggyKernelPfi  --------------------------
	.section	.text._Z11buggyKernelPfi,"ax",@progbits
	.align	128
        .global         _Z11buggyKernelPfi
        .type           _Z11buggyKernelPfi,@function
        .size           _Z11buggyKernelPfi,(.L_x_7 - _Z11buggyKernelPfi)
        .other          _Z11buggyKernelPfi,@"STO_CUDA_ENTRY STV_DEFAULT"
_Z11buggyKernelPfi:
.text._Z11buggyKernelPfi:
[----:B------:R-:W-:Y:S01]  /*0000*/  LDC R1, c[0x0][0x37c] ;  /* 0x0000df00ff017b82 */ /* 0x000fe20000000800 */
[----:B------:R-:W0:Y:S07]  /*0010*/  S2R R0, SR_TID.X ;  /* 0x0000000000007919 */ /* 0x000e2e0000002100 */
[----:B------:R-:W0:Y:S01]  /*0020*/  S2UR UR4, SR_CTAID.X ;  /* 0x00000000000479c3 */ /* 0x000e220000002500 */
[----:B------:R-:W1:Y:S01]  /*0030*/  LDCU UR5, c[0x0][0x388] ;  /* 0x00007100ff0577ac */ /* 0x000e620008000800 */
[----:B------:R-:W2:Y:S06]  /*0040*/  LDCU.64 UR6, c[0x0][0x358] ;  /* 0x00006b00ff0677ac */ /* 0x000eac0008000a00 */
[----:B------:R-:W0:Y:S08]  /*0050*/  LDC R5, c[0x0][0x360] ;  /* 0x0000d800ff057b82 */ /* 0x000e300000000800 */
[----:B------:R-:W3:Y:S01]  /*0060*/  LDC.64 R2, c[0x0][0x380] ;  /* 0x0000e000ff027b82 */ /* 0x000ee20000000a00 */
[----:B0-----:R-:W-:-:S05]  /*0070*/  IMAD R5, R5, UR4, R0 ;  /* 0x0000000405057c24 */ /* 0x001fca000f8e0200 */
[C---:B-1----:R-:W-:Y:S01]  /*0080*/  ISETP.GT.AND P0, PT, R5.reuse, UR5, PT ;  /* 0x0000000505007c0c */ /* 0x042fe2000bf04270 */
[----:B---3--:R-:W-:-:S12]  /*0090*/  IMAD.WIDE R2, R5, 0x4, R2 ;  /* 0x0000000405027825 */ /* 0x008fd800078e0202 */
[----:B--2---:R-:W2:Y:S01]  /*00a0*/  @P0 LDG.E R7, desc[UR6][R2.64] ;  /* 0x0000000602070981 */ /* 0x004ea2000c1e1900 */
[----:B------:R-:W0:Y:S01]  /*00b0*/  S2UR UR5, SR_CgaCtaId ;  /* 0x00000000000579c3 */ /* 0x000e220000008800 */
[----:B------:R-:W-:Y:S01]  /*00c0*/  UMOV UR4, 0x400 ;  /* 0x0000040000047882 */ /* 0x000fe20000000000 */
[----:B------:R-:W-:Y:S02]  /*00d0*/  ISETP.GT.U32.AND P1, PT, R0, 0xfe, PT ;  /* 0x000000fe0000780c */ /* 0x000fe40003f24070 */
[----:B------:R-:W-:Y:S01]  /*00e0*/  @!P0 I2FP.F32.S32 R5, R5 ;  /* 0x0000000500058245 */ /* 0x000fe20000201400 */
[----:B0-----:R-:W-:-:S06]  /*00f0*/  ULEA UR4, UR5, UR4, 0x18 ;  /* 0x0000000405047291 */ /* 0x001fcc000f8ec0ff */
[----:B------:R-:W-:Y:S01]  /*0100*/  LEA R0, R0, UR4, 0x2 ;  /* 0x0000000400007c11 */ /* 0x000fe2000f8e10ff */
[----:B------:R-:W-:-:S05]  /*0110*/  @!P0 FADD R7, R5, R5 ;  /* 0x0000000505078221 */ /* 0x000fca0000000000 */
[----:B------:R0:W-:Y:S04]  /*0120*/  @!P0 STG.E desc[UR6][R2.64], R7 ;  /* 0x0000000702008986 */ /* 0x0001e8000c101906 */
[----:B--2---:R0:W-:Y:S01]  /*0130*/  STS [R0], R7 ;  /* 0x0000000700007388 */ /* 0x0041e20000000800 */
[----:B------:R-:W-:Y:S05]  /*0140*/  @P1 EXIT ;  /* 0x000000000000194d */ /* 0x000fea0003800000 */
[----:B0-----:R-:W0:Y:S02]  /*0150*/  LDS R0, [R0+0x4] ;  /* 0x0000040000007984 */ /* 0x001e240000000800 */
[----:B0-----:R-:W-:-:S05]  /*0160*/  FADD R7, R0, R7 ;  /* 0x0000000700077221 */ /* 0x001fca0000000000 */
[----:B------:R-:W-:Y:S01]  /*0170*/  STG.E desc[UR6][R2.64], R7 ;  /* 0x0000000702007986 */ /* 0x000fe2000c101906 */
[----:B------:R-:W-:Y:S05]  /*0180*/  EXIT ;  /* 0x000000000000794d */ /* 0x000fea0003800000 */
.L_x_3:
        /* <DEDUP_REMOVED lines=15> */
.L_x_7:


//--------------------- .nv.shared._Z18bankConflictKernelPfS_i --------------------------
	.section	.nv.shared._Z18bankConflictKernelPfS_i,"aw",@nobits
	.sectionflags	@""
	.align	4
.nv.shared._Z18bankConflictKernelPfS_i:
	.zero		2048


//--------------------- .nv.shared.reserved.0     --------------------------
	.section	.nv.shared.reserved.0,"aw",@nobits
	.weak		__nv_reservedSMEM_offset_0_alias
	.size		__nv_reservedSMEM_offset_0_alias, 0, 64
	.other		__nv_reservedSMEM_offset_0_alias,@"STO_CUDA_RESERVED_SHARED STV_DEFAULT"
__nv_reservedSMEM_offset_0_alias:
	.zero		0
	.zero		64


//--------------------- .nv.shared._Z11buggyKernelPfi --------------------------
	.section	.nv.shared._Z11buggyKernelPfi,"aw",@nobits
	.sectionflags	@""
	.align	4
.nv.shared._Z11buggyKernelPfi:
	.zero		2048


//--------------------- .nv.constant0._Z18bankConflictKernelPfS_i --------------------------
	.section	.nv.constant0._Z18bankConflictKernelPfS_i,"a",@progbits
	.sectionflags	@""
	.align	4
.nv.constant0._Z18bankConflictKernelPfS_i:
	.zero		916


//--------------------- .nv.constant0._Z22misalignedAccessKernelPci --------------------------
	.section	.nv.constant0._Z22misalignedAccessKernelPci,"a",@progbits
	.sectionflags	@""
	.align	4
.nv.constant0._Z22misalignedAccessKernelPci:
	.zero		908


//--------------------- .nv.constant0._Z25uninitializedAccessKernelPfS_i --------------------------
	.section	.nv.constant0._Z25uninitializedAccessKernelPfS_i,"a",@progbits
	.sectionflags	@""
	.align	4
.nv.constant0._Z25uninitializedAccessKernelPfS_i:
	.zero		916


//--------------------- .nv.constant0._Z11buggyKernelPfi --------------------------
	.section	.nv.constant0._Z11buggyKernelPfi,"a",@progbits
	.sectionflags	@""
	.align	4
.nv.constant0._Z11buggyKernelPfi:
	.zero		908


//--------------------- SYMBOLS --------------------------

	.type		.nv.reservedSmem.offset0,@object
	.size		.nv.reservedSmem.offset0,0x4
	.type		.nv.reservedSmem.cap,@object
	.size		.nv.reservedSmem.cap,0x4
